//
// Generated by LLVM NVPTX Back-End
//

/*
 * 2 questions
 1. if there are more than 128 threads per block, the threads have the same
    (tid.x % 128) in the same block will handle the same range of values?
 2. if the total number of elements is not a multiple of 4, will there be
    out of range access? Tried in the driver, the result is still correct.
    But maybe the issue is hidden if cuda over-allocate some memory at the
    end of each buffer?
 */

.version 7.4
.target sm_86
.address_size 64

        // .globl       add_kernel__Pfp32_Pfp32_Pfp32_i32__4c1024

// .visible .entry add_kernel__Pfp32_Pfp32_Pfp32_i32__4c1024(
.visible .entry add(
        .param .u64 add_kernel__Pfp32_Pfp32_Pfp32_i32__4c1024_param_0,
        .param .u64 add_kernel__Pfp32_Pfp32_Pfp32_i32__4c1024_param_1,
        .param .u64 add_kernel__Pfp32_Pfp32_Pfp32_i32__4c1024_param_2,
        .param .u32 add_kernel__Pfp32_Pfp32_Pfp32_i32__4c1024_param_3
)
// .maxntid 128, 1, 1  // this directive generated by trition will fail the driver since the driver create 256 threads per block
.maxntid 256
{
        .reg .pred      %p<7>;
        .reg .f32       %f<25>;
        .reg .b32       %r<33>;
        .reg .b64       %rd<13>;

        ld.param.u64    %rd9, [add_kernel__Pfp32_Pfp32_Pfp32_i32__4c1024_param_0];
        ld.param.u64    %rd10, [add_kernel__Pfp32_Pfp32_Pfp32_i32__4c1024_param_1];
        ld.param.u64    %rd11, [add_kernel__Pfp32_Pfp32_Pfp32_i32__4c1024_param_2];
        ld.param.u32    %r25, [add_kernel__Pfp32_Pfp32_Pfp32_i32__4c1024_param_3];

        mov.u32         %r26, %tid.x; 

        and.b32         %r27, %r26, 127;
        shl.b32         %r28, %r27, 2;

        mov.u32         %r29, %ctaid.x;

        shl.b32         %r30, %r29, 10;
        or.b32          %r31, %r30, %r28;
        or.b32          %r32, %r31, 512;
        setp.lt.s32     %p1, %r31, %r25;
        setp.lt.s32     %p2, %r32, %r25;

        mul.wide.s32    %rd12, %r31, 4;
        add.s64         %rd3, %rd9, %rd12;
        @%p1 ld.global.v4.b32 {%r1,%r2,%r3,%r4}, [ %rd3 + 0];
        mov.b32         %f1, %r1;
        mov.b32         %f2, %r2;
        mov.b32         %f3, %r3;
        mov.b32         %f4, %r4;
        @%p2 ld.global.v4.b32 {%r5,%r6,%r7,%r8}, [ %rd3 + 2048];
        mov.b32         %f5, %r5;
        mov.b32         %f6, %r6;
        mov.b32         %f7, %r7;
        mov.b32         %f8, %r8;
        add.s64         %rd5, %rd10, %rd12;
        @%p1 ld.global.v4.b32 {%r9,%r10,%r11,%r12}, [ %rd5 + 0];
        mov.b32         %f9, %r9;
        mov.b32         %f10, %r10;
        mov.b32         %f11, %r11;
        mov.b32         %f12, %r12;
        @%p2 ld.global.v4.b32 {%r13,%r14,%r15,%r16}, [ %rd5 + 2048];
        mov.b32         %f13, %r13;
        mov.b32         %f14, %r14;
        mov.b32         %f15, %r15;
        mov.b32         %f16, %r16;
        add.f32         %f17, %f1, %f9;
        add.f32         %f18, %f2, %f10;
        add.f32         %f19, %f3, %f11;
        add.f32         %f20, %f4, %f12;
        add.f32         %f21, %f5, %f13;
        add.f32         %f22, %f6, %f14;
        add.f32         %f23, %f7, %f15;
        add.f32         %f24, %f8, %f16;
        add.s64         %rd7, %rd11, %rd12;
        mov.b32         %r17, %f17;
        mov.b32         %r18, %f18;
        mov.b32         %r19, %f19;
        mov.b32         %r20, %f20;
        @%p1 st.global.v4.b32 [ %rd7 + 0] , {%r17,%r18,%r19,%r20};
        mov.b32         %r21, %f21;
        mov.b32         %r22, %f22;
        mov.b32         %r23, %f23;
        mov.b32         %r24, %f24;
        @%p2 st.global.v4.b32 [ %rd7 + 2048] , {%r21,%r22,%r23,%r24};
        ret;
}


// ===== COMPILED SASS (sm_100) =====

	.target	sm_100

	.elftype	@"ET_EXEC"


//--------------------- .note.nv.tkinfo           --------------------------
	.section	.note.nv.tkinfo,"",@"SHT_NOTE"
	.sectionflags	@"SHF_NOTE_NV_TKINFO"
	.tkinfo
        /*0018*/ 	.word	0x00000002
        /*0030*/ 	.string	""
        /*0030*/ 	.string	"ptxas"
        /*0030*/ 	.string	"Cuda compilation tools, release 13.0, V13.0.88"
        /*0030*/ 	.string	"Build cuda_13.0.r13.0/compiler.36424714_0"
        /*0030*/ 	.string	"-arch sm_100 "



//--------------------- .note.nv.cuinfo           --------------------------
	.section	.note.nv.cuinfo,"",@"SHT_NOTE"
	.sectionflags	@"SHF_NOTE_NV_CUINFO"
        /*0018*/ 	.short	0x0002
        /*001a*/ 	.short	0x0056
        /*001c*/ 	.short	0x0082
	.zero		2


//--------------------- .nv.info                  --------------------------
	.section	.nv.info,"",@"SHT_CUDA_INFO"
	.align	4


	//----- nvinfo : EIATTR_REGCOUNT
	.align		4
        /*0000*/ 	.byte	0x04, 0x2f
        /*0002*/ 	.short	(.L_1 - .L_0)
	.align		4
.L_0:
        /*0004*/ 	.word	index@(add)
        /*0008*/ 	.word	0x0000001a


	//----- nvinfo : EIATTR_FRAME_SIZE
	.align		4
.L_1:
        /*000c*/ 	.byte	0x04, 0x11
        /*000e*/ 	.short	(.L_3 - .L_2)
	.align		4
.L_2:
        /*0010*/ 	.word	index@(add)
        /*0014*/ 	.word	0x00000000


	//----- nvinfo : EIATTR_MIN_STACK_SIZE
	.align		4
.L_3:
        /*0018*/ 	.byte	0x04, 0x12
        /*001a*/ 	.short	(.L_5 - .L_4)
	.align		4
.L_4:
        /*001c*/ 	.word	index@(add)
        /*0020*/ 	.word	0x00000000
.L_5:


//--------------------- .nv.compat                --------------------------
	.section	.nv.compat,"",@"SHT_CUDA_COMPAT_INFO"
	.align	4
        /*0000*/ 	.byte	0x02, 0x09, 0x00, 0x00, 0x02, 0x02, 0x01, 0x00, 0x02, 0x05, 0x05, 0x00, 0x03, 0x07, 0x01, 0x01
        /*0010*/ 	.byte	0x02, 0x03, 0x00, 0x00, 0x02, 0x06, 0x01, 0x00, 0x04, 0x0b, 0x08, 0x00, 0x09, 0x00, 0x00, 0x00
        /*0020*/ 	.byte	0x00, 0x00, 0x00, 0x00


//--------------------- .nv.info.add              --------------------------
	.section	.nv.info.add,"",@"SHT_CUDA_INFO"
	.sectionflags	@""
	.align	4


	//----- nvinfo : EIATTR_CUDA_API_VERSION
	.align		4
        /*0000*/ 	.byte	0x04, 0x37
        /*0002*/ 	.short	(.L_7 - .L_6)
.L_6:
        /*0004*/ 	.word	0x00000082


	//----- nvinfo : EIATTR_KPARAM_INFO
	.align		4
.L_7:
        /*0008*/ 	.byte	0x04, 0x17
        /*000a*/ 	.short	(.L_9 - .L_8)
.L_8:
        /*000c*/ 	.word	0x00000000
        /*0010*/ 	.short	0x0003
        /*0012*/ 	.short	0x0018
        /*0014*/ 	.byte	0x00, 0xf0, 0x11, 0x00


	//----- nvinfo : EIATTR_KPARAM_INFO
	.align		4
.L_9:
        /*0018*/ 	.byte	0x04, 0x17
        /*001a*/ 	.short	(.L_11 - .L_10)
.L_10:
        /*001c*/ 	.word	0x00000000
        /*0020*/ 	.short	0x0002
        /*0022*/ 	.short	0x0010
        /*0024*/ 	.byte	0x00, 0xf0, 0x21, 0x00


	//----- nvinfo : EIATTR_KPARAM_INFO
	.align		4
.L_11:
        /*0028*/ 	.byte	0x04, 0x17
        /*002a*/ 	.short	(.L_13 - .L_12)
.L_12:
        /*002c*/ 	.word	0x00000000
        /*0030*/ 	.short	0x0001
        /*0032*/ 	.short	0x0008
        /*0034*/ 	.byte	0x00, 0xf0, 0x21, 0x00


	//----- nvinfo : EIATTR_KPARAM_INFO
	.align		4
.L_13:
        /*0038*/ 	.byte	0x04, 0x17
        /*003a*/ 	.short	(.L_15 - .L_14)
.L_14:
        /*003c*/ 	.word	0x00000000
        /*0040*/ 	.short	0x0000
        /*0042*/ 	.short	0x0000
        /*0044*/ 	.byte	0x00, 0xf0, 0x21, 0x00


	//----- nvinfo : EIATTR_SPARSE_MMA_MASK
	.align		4
.L_15:
        /*0048*/ 	.byte	0x03, 0x50
        /*004a*/ 	.short	0x0000


	//----- nvinfo : EIATTR_MAXREG_COUNT
	.align		4
        /*004c*/ 	.byte	0x03, 0x1b
        /*004e*/ 	.short	0x00ff


	//----- nvinfo : EIATTR_MERCURY_ISA_VERSION
	.align		4
        /*0050*/ 	.byte	0x03, 0x5f
        /*0052*/ 	.short	0x0101


	//----- nvinfo : EIATTR_VRC_CTA_INIT_COUNT
	.align		4
        /*0054*/ 	.byte	0x02, 0x4a
	.zero		1
	.zero		1


	//----- nvinfo : EIATTR_EXIT_INSTR_OFFSETS
	.align		4
        /*0058*/ 	.byte	0x04, 0x1c
        /*005a*/ 	.short	(.L_17 - .L_16)


	//   ....[0]....
.L_16:
        /*005c*/ 	.word	0x000001e0


	//   ....[1]....
        /*0060*/ 	.word	0x00000200


	//----- nvinfo : EIATTR_MAX_THREADS
	.align		4
.L_17:
        /*0064*/ 	.byte	0x04, 0x05
        /*0066*/ 	.short	(.L_19 - .L_18)
.L_18:
        /*0068*/ 	.word	0x00000100
        /*006c*/ 	.word	0x00000001
        /*0070*/ 	.word	0x00000001


	//----- nvinfo : EIATTR_CBANK_PARAM_SIZE
	.align		4
.L_19:
        /*0074*/ 	.byte	0x03, 0x19
        /*0076*/ 	.short	0x001c


	//----- nvinfo : EIATTR_PARAM_CBANK
	.align		4
        /*0078*/ 	.byte	0x04, 0x0a
        /*007a*/ 	.short	(.L_21 - .L_20)
	.align		4
.L_20:
        /*007c*/ 	.word	index@(.nv.constant0.add)
        /*0080*/ 	.short	0x0380
        /*0082*/ 	.short	0x001c


	//----- nvinfo : EIATTR_SW_WAR
	.align		4
.L_21:
        /*0084*/ 	.byte	0x04, 0x36
        /*0086*/ 	.short	(.L_23 - .L_22)
.L_22:
        /*0088*/ 	.word	0x00000008
.L_23:


//--------------------- .nv.callgraph             --------------------------
	.section	.nv.callgraph,"",@"SHT_CUDA_CALLGRAPH"
	.align	4
	.sectionentsize	8
	.align		4
        /*0000*/ 	.word	0x00000000
	.align		4
        /*0004*/ 	.word	0xffffffff
	.align		4
        /*0008*/ 	.word	0x00000000
	.align		4
        /*000c*/ 	.word	0xfffffffe
	.align		4
        /*0010*/ 	.word	0x00000000
	.align		4
        /*0014*/ 	.word	0xfffffffd
	.align		4
        /*0018*/ 	.word	0x00000000
	.align		4
        /*001c*/ 	.word	0xfffffffc


//--------------------- .text.add                 --------------------------
	.section	.text.add,"ax",@progbits
	.align	128
        .global         add
        .type           add,@function
        .size           add,(.L_x_1 - add)
        .other          add,@"STO_CUDA_ENTRY STV_DEFAULT"
add:
.text.add:
[----:B------:R-:W-:Y:S01]  /*0000*/  LDC R1, c[0x0][0x37c] ;  /* 0x0000df00ff017b82 */ /* 0x000fe20000000800 */
[----:B------:R-:W0:Y:S01]  /*0010*/  S2R R0, SR_TID.X ;  /* 0x0000000000007919 */ /* 0x000e220000002100 */
[----:B------:R-:W1:Y:S06]  /*0020*/  LDCU UR6, c[0x0][0x398] ;  /* 0x00007300ff0677ac */ /* 0x000e6c0008000800 */
[----:B------:R-:W2:Y:S01]  /*0030*/  LDC.64 R20, c[0x0][0x380] ;  /* 0x0000e000ff147b82 */ /* 0x000ea20000000a00 */
[----:B------:R-:W3:Y:S01]  /*0040*/  S2R R23, SR_CTAID.X ;  /* 0x0000000000177919 */ /* 0x000ee20000002500 */
[----:B------:R-:W4:Y:S06]  /*0050*/  LDCU.64 UR4, c[0x0][0x358] ;  /* 0x00006b00ff0477ac */ /* 0x000f2c0008000a00 */
[----:B------:R-:W5:Y:S01]  /*0060*/  LDC.64 R2, c[0x0][0x388] ;  /* 0x0000e200ff027b82 */ /* 0x000f620000000a00 */
[----:B0-----:R-:W-:-:S04]  /*0070*/  SHF.L.U32 R0, R0, 0x2, RZ ;  /* 0x0000000200007819 */ /* 0x001fc800000006ff */
[----:B------:R-:W-:-:S04]  /*0080*/  LOP3.LUT R0, R0, 0x1fc, RZ, 0xe2, !PT ;  /* 0x000001fc00007812 */ /* 0x000fc800078ee2ff */
[----:B---3--:R-:W-:-:S04]  /*0090*/  LEA R0, R23, R0, 0xa ;  /* 0x0000000017007211 */ /* 0x008fc800078e50ff */
[C---:B-1----:R-:W-:Y:S01]  /*00a0*/  ISETP.GE.AND P0, PT, R0.reuse, UR6, PT ;  /* 0x0000000600007c0c */ /* 0x042fe2000bf06270 */
[C---:B--2---:R-:W-:Y:S01]  /*00b0*/  IMAD.WIDE R20, R0.reuse, 0x4, R20 ;  /* 0x0000000400147825 */ /* 0x044fe200078e0214 */
[----:B------:R-:W-:-:S03]  /*00c0*/  IADD3 R22, PT, PT, R0, 0x200, RZ ;  /* 0x0000020000167810 */ /* 0x000fc60007ffe0ff */
[----:B-----5:R-:W-:Y:S01]  /*00d0*/  IMAD.WIDE R2, R0, 0x4, R2 ;  /* 0x0000000400027825 */ /* 0x020fe200078e0202 */
[----:B------:R-:W-:Y:S02]  /*00e0*/  ISETP.GE.AND P1, PT, R22, UR6, PT ;  /* 0x0000000616007c0c */ /* 0x000fe4000bf26270 */
[----:B------:R-:W0:Y:S05]  /*00f0*/  LDC.64 R22, c[0x0][0x390] ;  /* 0x0000e400ff167b82 */ /* 0x000e2a0000000a00 */
[----:B----4-:R-:W2:Y:S04]  /*0100*/  @!P0 LDG.E.128 R16, desc[UR4][R20.64] ;  /* 0x0000000414108981 */ /* 0x010ea8000c1e1d00 */
[----:B------:R-:W2:Y:S04]  /*0110*/  @!P0 LDG.E.128 R12, desc[UR4][R2.64] ;  /* 0x00000004020c8981 */ /* 0x000ea8000c1e1d00 */
[----:B------:R-:W3:Y:S04]  /*0120*/  @!P1 LDG.E.128 R8, desc[UR4][R20.64+0x800] ;  /* 0x0008000414089981 */ /* 0x000ee8000c1e1d00 */
[----:B------:R-:W3:Y:S01]  /*0130*/  @!P1 LDG.E.128 R4, desc[UR4][R2.64+0x800] ;  /* 0x0008000402049981 */ /* 0x000ee2000c1e1d00 */
[----:B--2---:R-:W-:Y:S01]  /*0140*/  FADD R12, R16, R12 ;  /* 0x0000000c100c7221 */ /* 0x004fe20000000000 */
[----:B------:R-:W-:Y:S01]  /*0150*/  FADD R13, R17, R13 ;  /* 0x0000000d110d7221 */ /* 0x000fe20000000000 */
[----:B------:R-:W-:Y:S01]  /*0160*/  FADD R14, R18, R14 ;  /* 0x0000000e120e7221 */ /* 0x000fe20000000000 */
[----:B------:R-:W-:Y:S01]  /*0170*/  FADD R15, R19, R15 ;  /* 0x0000000f130f7221 */ /* 0x000fe20000000000 */
[----:B0-----:R-:W-:-:S04]  /*0180*/  IMAD.WIDE R16, R0, 0x4, R22 ;  /* 0x0000000400107825 */ /* 0x001fc800078e0216 */
[----:B---3--:R-:W-:Y:S01]  /*0190*/  FADD R4, R8, R4 ;  /* 0x0000000408047221 */ /* 0x008fe20000000000 */
[----:B------:R0:W-:Y:S01]  /*01a0*/  @!P0 STG.E.128 desc[UR4][R16.64], R12 ;  /* 0x0000000c10008986 */ /* 0x0001e2000c101d04 */
[----:B------:R-:W-:Y:S01]  /*01b0*/  FADD R5, R9, R5 ;  /* 0x0000000509057221 */ /* 0x000fe20000000000 */
[----:B------:R-:W-:Y:S01]  /*01c0*/  FADD R6, R10, R6 ;  /* 0x000000060a067221 */ /* 0x000fe20000000000 */
[----:B------:R-:W-:Y:S01]  /*01d0*/  FADD R7, R11, R7 ;  /* 0x000000070b077221 */ /* 0x000fe20000000000 */
[----:B------:R-:W-:Y:S06]  /*01e0*/  @P1 EXIT ;  /* 0x000000000000194d */ /* 0x000fec0003800000 */
[----:B------:R-:W-:Y:S01]  /*01f0*/  STG.E.128 desc[UR4][R16.64+0x800], R4 ;  /* 0x0008000410007986 */ /* 0x000fe2000c101d04 */
[----:B------:R-:W-:Y:S05]  /*0200*/  EXIT ;  /* 0x000000000000794d */ /* 0x000fea0003800000 */
.L_x_0:
[----:B------:R-:W-:-:S00]  /*0210*/  BRA `(.L_x_0) ;  /* 0xfffffffc00fc7947 */ /* 0x000fc0000383ffff */
[----:B------:R-:W-:-:S00]  /*0220*/  NOP ;  /* 0x0000000000007918 */ /* 0x000fc00000000000 */
        /* <DEDUP_REMOVED lines=13> */
.L_x_1:


//--------------------- .nv.shared.reserved.0     --------------------------
	.section	.nv.shared.reserved.0,"aw",@nobits
	.weak		__nv_reservedSMEM_offset_0_alias
	.size		__nv_reservedSMEM_offset_0_alias, 0, 64
	.other		__nv_reservedSMEM_offset_0_alias,@"STO_CUDA_RESERVED_SHARED STV_DEFAULT"
__nv_reservedSMEM_offset_0_alias:
	.zero		0
	.zero		64


//--------------------- .nv.constant0.add         --------------------------
	.section	.nv.constant0.add,"a",@progbits
	.sectionflags	@""
	.align	4
.nv.constant0.add:
	.zero		924


//--------------------- SYMBOLS --------------------------

	.type		.nv.reservedSmem.offset0,@object
	.size		.nv.reservedSmem.offset0,0x4
